	.headerflags	@"EF_CUDA_TEXMODE_UNIFIED EF_CUDA_64BIT_ADDRESS EF_CUDA_ACCELERATORS EF_CUDA_SM90 EF_CUDA_VIRTUAL_SM(EF_CUDA_SM90)"
	.elftype	@"ET_EXEC"


//--------------------- .nv.info                  --------------------------
	.section	.nv.info,"",@"SHT_CUDA_INFO"
	.align	4


	//----- nvinfo : EIATTR_REGCOUNT
	.align		4
        /*0000*/ 	.byte	0x04, 0x2f
        /*0002*/ 	.short	(.L_1 - .L_0)
	.align		4
.L_0:
        /*0004*/ 	.word	index@(triton_poi_fused_leaky_relu_11)
        /*0008*/ 	.word	0x0000000e


	//----- nvinfo : EIATTR_MIN_STACK_SIZE
	.align		4
.L_1:
        /*000c*/ 	.byte	0x04, 0x12
        /*000e*/ 	.short	(.L_3 - .L_2)
	.align		4
.L_2:
        /*0010*/ 	.word	index@(triton_poi_fused_leaky_relu_11)
        /*0014*/ 	.word	0x00000000


	//----- nvinfo : EIATTR_FRAME_SIZE
	.align		4
.L_3:
        /*0018*/ 	.byte	0x04, 0x11
        /*001a*/ 	.short	(.L_5 - .L_4)
	.align		4
.L_4:
        /*001c*/ 	.word	index@(triton_poi_fused_leaky_relu_11)
        /*0020*/ 	.word	0x00000000


	//----- nvinfo : EIATTR_MIN_STACK_SIZE
	.align		4
.L_5:
        /*0024*/ 	.byte	0x04, 0x12
        /*0026*/ 	.short	(.L_7 - .L_6)
	.align		4
.L_6:
        /*0028*/ 	.word	index@(triton_poi_fused_leaky_relu_11)
        /*002c*/ 	.word	0x00000000
.L_7:


//--------------------- .nv.info.triton_poi_fused_leaky_relu_11 --------------------------
	.section	.nv.info.triton_poi_fused_leaky_relu_11,"",@"SHT_CUDA_INFO"
	.sectionflags	@""
	.align	4


	//----- nvinfo : EIATTR_CUDA_API_VERSION
	.align		4
        /*0000*/ 	.byte	0x04, 0x37
        /*0002*/ 	.short	(.L_9 - .L_8)
.L_8:
        /*0004*/ 	.word	0x0000007c


	//----- nvinfo : EIATTR_KPARAM_INFO
	.align		4
.L_9:
        /*0008*/ 	.byte	0x04, 0x17
        /*000a*/ 	.short	(.L_11 - .L_10)
.L_10:
        /*000c*/ 	.word	0x00000000
        /*0010*/ 	.short	0x0001
        /*0012*/ 	.short	0x0008
        /*0014*/ 	.byte	0x00, 0xf0, 0x11, 0x00


	//----- nvinfo : EIATTR_KPARAM_INFO
	.align		4
.L_11:
        /*0018*/ 	.byte	0x04, 0x17
        /*001a*/ 	.short	(.L_13 - .L_12)
.L_12:
        /*001c*/ 	.word	0x00000000
        /*0020*/ 	.short	0x0000
        /*0022*/ 	.short	0x0000
        /*0024*/ 	.byte	0x00, 0xf4, 0x21, 0x00


	//----- nvinfo : EIATTR_SPARSE_MMA_MASK
	.align		4
.L_13:
        /*0028*/ 	.byte	0x03, 0x50
        /*002a*/ 	.short	0x0000


	//----- nvinfo : EIATTR_MAXREG_COUNT
	.align		4
        /*002c*/ 	.byte	0x03, 0x1b
        /*002e*/ 	.short	0x00ff


	//----- nvinfo : EIATTR_EXIT_INSTR_OFFSETS
	.align		4
        /*0030*/ 	.byte	0x04, 0x1c
        /*0032*/ 	.short	(.L_15 - .L_14)


	//   ....[0]....
.L_14:
        /*0034*/ 	.word	0x000001d0


	//----- nvinfo : EIATTR_REQNTID
	.align		4
.L_15:
        /*0038*/ 	.byte	0x04, 0x10
        /*003a*/ 	.short	(.L_17 - .L_16)
.L_16:
        /*003c*/ 	.word	0x00000080
        /*0040*/ 	.word	0x00000001
        /*0044*/ 	.word	0x00000001


	//----- nvinfo : EIATTR_CBANK_PARAM_SIZE
	.align		4
.L_17:
        /*0048*/ 	.byte	0x03, 0x19
        /*004a*/ 	.short	0x000c


	//----- nvinfo : EIATTR_PARAM_CBANK
	.align		4
        /*004c*/ 	.byte	0x04, 0x0a
        /*004e*/ 	.short	(.L_19 - .L_18)
	.align		4
.L_18:
        /*0050*/ 	.word	index@(.nv.constant0.triton_poi_fused_leaky_relu_11)
        /*0054*/ 	.short	0x0210
        /*0056*/ 	.short	0x000c


	//----- nvinfo : EIATTR_SW_WAR
	.align		4
.L_19:
        /*0058*/ 	.byte	0x04, 0x36
        /*005a*/ 	.short	(.L_21 - .L_20)
.L_20:
        /*005c*/ 	.word	0x00000008
.L_21:


//--------------------- .nv.callgraph             --------------------------
	.section	.nv.callgraph,"",@"SHT_CUDA_CALLGRAPH"
	.align	4
	.sectionentsize	8
	.align		4
        /*0000*/ 	.word	0x00000000
	.align		4
        /*0004*/ 	.word	0xffffffff
	.align		4
        /*0008*/ 	.word	0x00000000
	.align		4
        /*000c*/ 	.word	0xfffffffe
	.align		4
        /*0010*/ 	.word	0x00000000
	.align		4
        /*0014*/ 	.word	0xfffffffd
	.align		4
        /*0018*/ 	.word	0x00000000
	.align		4
        /*001c*/ 	.word	0xfffffffc


//--------------------- .text.triton_poi_fused_leaky_relu_11 --------------------------
	.section	.text.triton_poi_fused_leaky_relu_11,"ax",@progbits
	.align	128
        .global         triton_poi_fused_leaky_relu_11
        .type           triton_poi_fused_leaky_relu_11,@function
        .size           triton_poi_fused_leaky_relu_11,(.L_x_1 - triton_poi_fused_leaky_relu_11)
        .other          triton_poi_fused_leaky_relu_11,@"STO_CUDA_ENTRY STV_DEFAULT"
triton_poi_fused_leaky_relu_11:
.text.triton_poi_fused_leaky_relu_11:
[----:B------:R-:W-:Y:S01]  /*0000*/  LDC R1, c[0x0][0x28] ;  /* 0x00000a00ff017b82 */ /* 0x000fe20000000800 */
[----:B------:R-:W1:Y:S07]  /*0010*/  S2R R0, SR_TID.X ;  /* 0x0000000000007919 */ /* 0x000e6e0000002100 */
[----:B------:R-:W2:Y:S01]  /*0020*/  LDC.64 R2, c[0x0][0x210] ;  /* 0x00008400ff027b82 */ /* 0x000ea20000000a00 */
[----:B------:R-:W-:Y:S01]  /*0030*/  ULDC.64 UR4, c[0x0][0x208] ;  /* 0x0000820000047ab9 */ /* 0x000fe20000000a00 */
[----:B------:R-:W3:Y:S01]  /*0040*/  S2R R5, SR_CTAID.X ;  /* 0x0000000000057919 */ /* 0x000ee20000002500 */
[----:B-1----:R-:W-:-:S04]  /*0050*/  SHF.L.U32 R0, R0, 0x2, RZ ;  /* 0x0000000200007819 */ /* 0x002fc800000006ff */
[----:B------:R-:W-:-:S04]  /*0060*/  LOP3.LUT R0, R0, 0x1fc, RZ, 0xc0, !PT ;  /* 0x000001fc00007812 */ /* 0x000fc800078ec0ff */
[----:B---3--:R-:W-:-:S05]  /*0070*/  LEA R5, R5, R0, 0xa ;  /* 0x0000000005057211 */ /* 0x008fca00078e50ff */
[----:B--2---:R-:W-:-:S05]  /*0080*/  IMAD.WIDE R2, R5, 0x4, R2 ;  /* 0x0000000405027825 */ /* 0x004fca00078e0202 */
[----:B------:R-:W2:Y:S04]  /*0090*/  LDG.E.128 R4, desc[UR4][R2.64] ;  /* 0x0000000402047981 */ /* 0x000ea8000c1e1d00 */
[----:B------:R-:W3:Y:S01]  /*00a0*/  LDG.E.128 R8, desc[UR4][R2.64+0x800] ;  /* 0x0008000402087981 */ /* 0x000ee2000c1e1d00 */
[----:B--2---:R-:W-:Y:S02]  /*00b0*/  FSETP.GT.AND P6, PT, R4, RZ, PT ;  /* 0x000000ff0400720b */ /* 0x004fe40003fc4000 */
[----:B------:R-:W-:Y:S02]  /*00c0*/  FSETP.GT.AND P5, PT, R5, RZ, PT ;  /* 0x000000ff0500720b */ /* 0x000fe40003fa4000 */
[----:B------:R-:W-:Y:S02]  /*00d0*/  FSETP.GT.AND P4, PT, R6, RZ, PT ;  /* 0x000000ff0600720b */ /* 0x000fe40003f84000 */
[----:B------:R-:W-:-:S02]  /*00e0*/  FSETP.GT.AND P3, PT, R7, RZ, PT ;  /* 0x000000ff0700720b */ /* 0x000fc40003f64000 */
[----:B---3--:R-:W-:Y:S02]  /*00f0*/  FSETP.GT.AND P2, PT, R8, RZ, PT ;  /* 0x000000ff0800720b */ /* 0x008fe40003f44000 */
[----:B------:R-:W-:Y:S02]  /*0100*/  FSETP.GT.AND P1, PT, R9, RZ, PT ;  /* 0x000000ff0900720b */ /* 0x000fe40003f24000 */
[----:B------:R-:W-:Y:S01]  /*0110*/  FSETP.GT.AND P0, PT, R10, RZ, PT ;  /* 0x000000ff0a00720b */ /* 0x000fe20003f04000 */
[----:B------:R-:W-:Y:S01]  /*0120*/  @!P6 FMUL R4, R4, 0.20000000298023223877 ;  /* 0x3e4ccccd0404e820 */ /* 0x000fe20000400000 */
[----:B------:R-:W-:Y:S01]  /*0130*/  FSETP.GT.AND P6, PT, R11, RZ, PT ;  /* 0x000000ff0b00720b */ /* 0x000fe20003fc4000 */
[----:B------:R-:W-:Y:S02]  /*0140*/  @!P5 FMUL R5, R5, 0.20000000298023223877 ;  /* 0x3e4ccccd0505d820 */ /* 0x000fe40000400000 */
[----:B------:R-:W-:Y:S02]  /*0150*/  @!P4 FMUL R6, R6, 0.20000000298023223877 ;  /* 0x3e4ccccd0606c820 */ /* 0x000fe40000400000 */
[----:B------:R-:W-:-:S02]  /*0160*/  @!P3 FMUL R7, R7, 0.20000000298023223877 ;  /* 0x3e4ccccd0707b820 */ /* 0x000fc40000400000 */
[----:B------:R-:W-:Y:S02]  /*0170*/  @!P2 FMUL R8, R8, 0.20000000298023223877 ;  /* 0x3e4ccccd0808a820 */ /* 0x000fe40000400000 */
[----:B------:R-:W-:Y:S01]  /*0180*/  @!P1 FMUL R9, R9, 0.20000000298023223877 ;  /* 0x3e4ccccd09099820 */ /* 0x000fe20000400000 */
[----:B------:R-:W-:Y:S01]  /*0190*/  STG.E.128 desc[UR4][R2.64], R4 ;  /* 0x0000000402007986 */ /* 0x000fe2000c101d04 */
[----:B------:R-:W-:Y:S02]  /*01a0*/  @!P0 FMUL R10, R10, 0.20000000298023223877 ;  /* 0x3e4ccccd0a0a8820 */ /* 0x000fe40000400000 */
[----:B------:R-:W-:-:S05]  /*01b0*/  @!P6 FMUL R11, R11, 0.20000000298023223877 ;  /* 0x3e4ccccd0b0be820 */ /* 0x000fca0000400000 */
[----:B------:R-:W-:Y:S01]  /*01c0*/  STG.E.128 desc[UR4][R2.64+0x800], R8 ;  /* 0x0008000802007986 */ /* 0x000fe2000c101d04 */
[----:B------:R-:W-:Y:S05]  /*01d0*/  EXIT ;  /* 0x000000000000794d */ /* 0x000fea0003800000 */
.L_x_0:
[----:B------:R-:W-:-:S00]  /*01e0*/  BRA `(.L_x_0) ;  /* 0xfffffffc00fc7947 */ /* 0x000fc0000383ffff */
[----:B------:R-:W-:-:S00]  /*01f0*/  NOP ;  /* 0x0000000000007918 */ /* 0x000fc00000000000 */
        /* <DEDUP_REMOVED lines=8> */
.L_x_1:


//--------------------- .nv.constant0.triton_poi_fused_leaky_relu_11 --------------------------
	.section	.nv.constant0.triton_poi_fused_leaky_relu_11,"a",@progbits
	.sectionflags	@""
	.align	4
.nv.constant0.triton_poi_fused_leaky_relu_11:
	.zero		540
